	.headerflags	@"EF_CUDA_TEXMODE_UNIFIED EF_CUDA_64BIT_ADDRESS EF_CUDA_ACCELERATORS EF_CUDA_SM90 EF_CUDA_VIRTUAL_SM(EF_CUDA_SM90)"
	.elftype	@"ET_EXEC"


//--------------------- .nv.info                  --------------------------
	.section	.nv.info,"",@"SHT_CUDA_INFO"
	.align	4


	//----- nvinfo : EIATTR_REGCOUNT
	.align		4
        /*0000*/ 	.byte	0x04, 0x2f
        /*0002*/ 	.short	(.L_2 - .L_1)
	.align		4
.L_1:
        /*0004*/ 	.word	index@(triton_poi_fused_native_layer_norm_9)
        /*0008*/ 	.word	0x0000001c


	//----- nvinfo : EIATTR_MIN_STACK_SIZE
	.align		4
.L_2:
        /*000c*/ 	.byte	0x04, 0x12
        /*000e*/ 	.short	(.L_4 - .L_3)
	.align		4
.L_3:
        /*0010*/ 	.word	index@(triton_poi_fused_native_layer_norm_9)
        /*0014*/ 	.word	0x00000000


	//----- nvinfo : EIATTR_FRAME_SIZE
	.align		4
.L_4:
        /*0018*/ 	.byte	0x04, 0x11
        /*001a*/ 	.short	(.L_6 - .L_5)
	.align		4
.L_5:
        /*001c*/ 	.word	index@(triton_poi_fused_native_layer_norm_9)
        /*0020*/ 	.word	0x00000000


	//----- nvinfo : EIATTR_MIN_STACK_SIZE
	.align		4
.L_6:
        /*0024*/ 	.byte	0x04, 0x12
        /*0026*/ 	.short	(.L_8 - .L_7)
	.align		4
.L_7:
        /*0028*/ 	.word	index@(triton_poi_fused_native_layer_norm_9)
        /*002c*/ 	.word	0x00000000
.L_8:


//--------------------- .nv.info.triton_poi_fused_native_layer_norm_9 --------------------------
	.section	.nv.info.triton_poi_fused_native_layer_norm_9,"",@"SHT_CUDA_INFO"
	.sectionflags	@""
	.align	4


	//----- nvinfo : EIATTR_CUDA_API_VERSION
	.align		4
        /*0000*/ 	.byte	0x04, 0x37
        /*0002*/ 	.short	(.L_10 - .L_9)
.L_9:
        /*0004*/ 	.word	0x0000007c


	//----- nvinfo : EIATTR_KPARAM_INFO
	.align		4
.L_10:
        /*0008*/ 	.byte	0x04, 0x17
        /*000a*/ 	.short	(.L_12 - .L_11)
.L_11:
        /*000c*/ 	.word	0x00000000
        /*0010*/ 	.short	0x0003
        /*0012*/ 	.short	0x0018
        /*0014*/ 	.byte	0x00, 0xf0, 0x11, 0x00


	//----- nvinfo : EIATTR_KPARAM_INFO
	.align		4
.L_12:
        /*0018*/ 	.byte	0x04, 0x17
        /*001a*/ 	.short	(.L_14 - .L_13)
.L_13:
        /*001c*/ 	.word	0x00000000
        /*0020*/ 	.short	0x0002
        /*0022*/ 	.short	0x0010
        /*0024*/ 	.byte	0x00, 0xf4, 0x21, 0x00


	//----- nvinfo : EIATTR_KPARAM_INFO
	.align		4
.L_14:
        /*0028*/ 	.byte	0x04, 0x17
        /*002a*/ 	.short	(.L_16 - .L_15)
.L_15:
        /*002c*/ 	.word	0x00000000
        /*0030*/ 	.short	0x0001
        /*0032*/ 	.short	0x0008
        /*0034*/ 	.byte	0x00, 0xf4, 0x21, 0x00


	//----- nvinfo : EIATTR_KPARAM_INFO
	.align		4
.L_16:
        /*0038*/ 	.byte	0x04, 0x17
        /*003a*/ 	.short	(.L_18 - .L_17)
.L_17:
        /*003c*/ 	.word	0x00000000
        /*0040*/ 	.short	0x0000
        /*0042*/ 	.short	0x0000
        /*0044*/ 	.byte	0x00, 0xf4, 0x21, 0x00


	//----- nvinfo : EIATTR_SPARSE_MMA_MASK
	.align		4
.L_18:
        /*0048*/ 	.byte	0x03, 0x50
        /*004a*/ 	.short	0x0000


	//----- nvinfo : EIATTR_MAXREG_COUNT
	.align		4
        /*004c*/ 	.byte	0x03, 0x1b
        /*004e*/ 	.short	0x00ff


	//----- nvinfo : EIATTR_EXIT_INSTR_OFFSETS
	.align		4
        /*0050*/ 	.byte	0x04, 0x1c
        /*0052*/ 	.short	(.L_20 - .L_19)


	//   ....[0]....
.L_19:
        /*0054*/ 	.word	0x00000500


	//   ....[1]....
        /*0058*/ 	.word	0x00000560


	//----- nvinfo : EIATTR_REQNTID
	.align		4
.L_20:
        /*005c*/ 	.byte	0x04, 0x10
        /*005e*/ 	.short	(.L_22 - .L_21)
.L_21:
        /*0060*/ 	.word	0x00000080
        /*0064*/ 	.word	0x00000001
        /*0068*/ 	.word	0x00000001


	//----- nvinfo : EIATTR_CBANK_PARAM_SIZE
	.align		4
.L_22:
        /*006c*/ 	.byte	0x03, 0x19
        /*006e*/ 	.short	0x001c


	//----- nvinfo : EIATTR_PARAM_CBANK
	.align		4
        /*0070*/ 	.byte	0x04, 0x0a
        /*0072*/ 	.short	(.L_24 - .L_23)
	.align		4
.L_23:
        /*0074*/ 	.word	index@(.nv.constant0.triton_poi_fused_native_layer_norm_9)
        /*0078*/ 	.short	0x0210
        /*007a*/ 	.short	0x001c


	//----- nvinfo : EIATTR_SW_WAR
	.align		4
.L_24:
        /*007c*/ 	.byte	0x04, 0x36
        /*007e*/ 	.short	(.L_26 - .L_25)
.L_25:
        /*0080*/ 	.word	0x00000008
.L_26:


//--------------------- .nv.callgraph             --------------------------
	.section	.nv.callgraph,"",@"SHT_CUDA_CALLGRAPH"
	.align	4
	.sectionentsize	8
	.align		4
        /*0000*/ 	.word	0x00000000
	.align		4
        /*0004*/ 	.word	0xffffffff
	.align		4
        /*0008*/ 	.word	0x00000000
	.align		4
        /*000c*/ 	.word	0xfffffffe
	.align		4
        /*0010*/ 	.word	0x00000000
	.align		4
        /*0014*/ 	.word	0xfffffffd
	.align		4
        /*0018*/ 	.word	0x00000000
	.align		4
        /*001c*/ 	.word	0xfffffffc


//--------------------- .nv.constant4             --------------------------
	.section	.nv.constant4,"a",@progbits
	.align	8
	.align		8
.nv.constant4:
        /*0000*/ 	.dword	_$_str


//--------------------- .text.triton_poi_fused_native_layer_norm_9 --------------------------
	.section	.text.triton_poi_fused_native_layer_norm_9,"ax",@progbits
	.align	128
        .global         triton_poi_fused_native_layer_norm_9
        .type           triton_poi_fused_native_layer_norm_9,@function
        .size           triton_poi_fused_native_layer_norm_9,(.L_x_1 - triton_poi_fused_native_layer_norm_9)
        .other          triton_poi_fused_native_layer_norm_9,@"STO_CUDA_ENTRY STV_DEFAULT"
triton_poi_fused_native_layer_norm_9:
.text.triton_poi_fused_native_layer_norm_9:
[----:B------:R-:W0:Y:S02]  /*0000*/  LDC R1, c[0x0][0x28] ;  /* 0x00000a00ff017b82 */ /* 0x000e240000000800 */
[----:B------:R-:W1:Y:S01]  /*0010*/  S2R R0, SR_TID.X ;  /* 0x0000000000007919 */ /* 0x000e620000002100 */
[----:B------:R-:W-:Y:S01]  /*0020*/  ULDC.64 UR4, c[0x0][0x208] ;  /* 0x0000820000047ab9 */ /* 0x000fe20000000a00 */
[----:B------:R-:W2:Y:S01]  /*0030*/  S2R R3, SR_CTAID.X ;  /* 0x0000000000037919 */ /* 0x000ea20000002500 */
[----:B-1----:R-:W-:-:S04]  /*0040*/  SHF.L.U32 R0, R0, 0x1, RZ ;  /* 0x0000000100007819 */ /* 0x002fc800000006ff */
[----:B------:R-:W-:-:S04]  /*0050*/  LOP3.LUT R0, R0, 0xfe, RZ, 0xc0, !PT ;  /* 0x000000fe00007812 */ /* 0x000fc800078ec0ff */
[----:B--2---:R-:W-:Y:S02]  /*0060*/  LEA R0, R3, R0, 0x8 ;  /* 0x0000000003007211 */ /* 0x004fe400078e40ff */
[----:B------:R-:W1:Y:S02]  /*0070*/  LDC.64 R2, c[0x0][0x210] ;  /* 0x00008400ff027b82 */ /* 0x000e640000000a00 */
[----:B------:R-:W-:Y:S01]  /*0080*/  IADD3 R4, R0, 0x1, RZ ;  /* 0x0000000100047810 */ /* 0x000fe20007ffe0ff */
[C---:B------:R-:W-:Y:S01]  /*0090*/  IMAD.HI R5, R0.reuse, 0x7f807f81, RZ ;  /* 0x7f807f8100057827 */ /* 0x040fe200078e02ff */
[----:B------:R-:W-:-:S03]  /*00a0*/  ISETP.GE.AND P0, PT, R0, 0x404, PT ;  /* 0x000004040000780c */ /* 0x000fc60003f06270 */
[----:B------:R-:W-:Y:S01]  /*00b0*/  IMAD.HI R7, R4, 0x7f807f81, RZ ;  /* 0x7f807f8104077827 */ /* 0x000fe200078e02ff */
[----:B------:R-:W-:-:S04]  /*00c0*/  SHF.R.U32.HI R6, RZ, 0x1f, R5 ;  /* 0x0000001fff067819 */ /* 0x000fc80000011605 */
[----:B------:R-:W-:Y:S02]  /*00d0*/  LEA.HI.SX32 R5, R5, R6, 0x19 ;  /* 0x0000000605057211 */ /* 0x000fe400078fcaff */
[----:B------:R-:W-:-:S03]  /*00e0*/  SHF.R.U32.HI R8, RZ, 0x1f, R7 ;  /* 0x0000001fff087819 */ /* 0x000fc60000011607 */
[----:B------:R-:W-:Y:S01]  /*00f0*/  IMAD R6, R5, -0x101, R0 ;  /* 0xfffffeff05067824 */ /* 0x000fe200078e0200 */
[----:B------:R-:W-:-:S03]  /*0100*/  LEA.HI.SX32 R7, R7, R8, 0x19 ;  /* 0x0000000807077211 */ /* 0x000fc600078fcaff */
[----:B------:R-:W-:Y:S02]  /*0110*/  IMAD R6, R5, 0x108, R6 ;  /* 0x0000010805067824 */ /* 0x000fe400078e0206 */
[----:B------:R-:W-:-:S03]  /*0120*/  IMAD R4, R7, -0x101, R4 ;  /* 0xfffffeff07047824 */ /* 0x000fc600078e0204 */
[----:B------:R-:W-:Y:S01]  /*0130*/  SHF.L.U32 R9, R6, 0x2, RZ ;  /* 0x0000000206097819 */ /* 0x000fe200000006ff */
[----:B------:R-:W-:Y:S01]  /*0140*/  IMAD R15, R7, 0x108, R4 ;  /* 0x00000108070f7824 */ /* 0x000fe200078e0204 */
[----:B------:R-:W-:Y:S02]  /*0150*/  CS2R R4, SRZ ;  /* 0x0000000000047805 */ /* 0x000fe4000001ff00 */
[----:B------:R-:W-:Y:S01]  /*0160*/  IADD3 R11, R9, 0x1, RZ ;  /* 0x00000001090b7810 */ /* 0x000fe20007ffe0ff */
[--C-:B-1----:R-:W-:Y:S01]  /*0170*/  IMAD.WIDE R12, R9, 0x4, R2.reuse ;  /* 0x00000004090c7825 */ /* 0x102fe200078e0202 */
[----:B------:R-:W-:Y:S02]  /*0180*/  IADD3 R17, R9, 0x2, RZ ;  /* 0x0000000209117810 */ /* 0x000fe40007ffe0ff */
[----:B------:R-:W-:Y:S01]  /*0190*/  SHF.L.U32 R15, R15, 0x2, RZ ;  /* 0x000000020f0f7819 */ /* 0x000fe200000006ff */
[----:B------:R-:W-:Y:S01]  /*01a0*/  IMAD.WIDE R10, R11, 0x4, R2 ;  /* 0x000000040b0a7825 */ /* 0x000fe200078e0202 */
[----:B------:R-:W-:-:S02]  /*01b0*/  IADD3 R23, R9, 0x3, RZ ;  /* 0x0000000309177810 */ /* 0x000fc40007ffe0ff */
[----:B------:R-:W-:Y:S01]  /*01c0*/  CS2R R6, SRZ ;  /* 0x0000000000067805 */ /* 0x000fe2000001ff00 */
[----:B------:R-:W-:Y:S01]  /*01d0*/  HFMA2.MMA R9, -RZ, RZ, 0, 0 ;  /* 0x00000000ff097435 */ /* 0x000fe200000001ff */
[--C-:B------:R-:W-:Y:S01]  /*01e0*/  IMAD.WIDE R16, R17, 0x4, R2.reuse ;  /* 0x0000000411107825 */ /* 0x100fe200078e0202 */
[----:B------:R1:W2:Y:S01]  /*01f0*/  @!P0 LDG.E.EL R4, desc[UR4][R12.64] ;  /* 0x000000040c048981 */ /* 0x0002a2000c2e1900 */
[----:B------:R-:W-:Y:S01]  /*0200*/  IADD3 R21, R15, 0x1, RZ ;  /* 0x000000010f157810 */ /* 0x000fe20007ffe0ff */
[----:B------:R-:W-:Y:S01]  /*0210*/  HFMA2.MMA R8, -RZ, RZ, 0, 0 ;  /* 0x00000000ff087435 */ /* 0x000fe200000001ff */
[--C-:B------:R-:W-:Y:S01]  /*0220*/  IMAD.WIDE R18, R15, 0x4, R2.reuse ;  /* 0x000000040f127825 */ /* 0x100fe200078e0202 */
[----:B------:R3:W2:Y:S03]  /*0230*/  @!P0 LDG.E.EL R5, desc[UR4][R10.64] ;  /* 0x000000040a058981 */ /* 0x0006a6000c2e1900 */
[----:B------:R-:W-:Y:S01]  /*0240*/  IMAD.WIDE R22, R23, 0x4, R2 ;  /* 0x0000000417167825 */ /* 0x000fe200078e0202 */
[----:B------:R4:W5:Y:S01]  /*0250*/  @!P0 LDG.E.EL R7, desc[UR4][R16.64] ;  /* 0x0000000410078981 */ /* 0x000962000c2e1900 */
[----:B-1----:R-:W-:-:S02]  /*0260*/  IADD3 R13, R15, 0x2, RZ ;  /* 0x000000020f0d7810 */ /* 0x002fc40007ffe0ff */
[--C-:B------:R-:W-:Y:S01]  /*0270*/  IMAD.WIDE R20, R21, 0x4, R2.reuse ;  /* 0x0000000415147825 */ /* 0x100fe200078e0202 */
[----:B------:R-:W-:Y:S01]  /*0280*/  IADD3 R25, R15, 0x3, RZ ;  /* 0x000000030f197810 */ /* 0x000fe20007ffe0ff */
[----:B------:R-:W5:Y:S01]  /*0290*/  @!P0 LDG.E.EL R9, desc[UR4][R22.64] ;  /* 0x0000000416098981 */ /* 0x000f62000c2e1900 */
[----:B------:R-:W-:Y:S01]  /*02a0*/  MOV R14, RZ ;  /* 0x000000ff000e7202 */ /* 0x000fe20000000f00 */
[----:B------:R-:W-:Y:S01]  /*02b0*/  IMAD.WIDE R12, R13, 0x4, R2 ;  /* 0x000000040d0c7825 */ /* 0x000fe200078e0202 */
[----:B---3--:R-:W1:Y:S01]  /*02c0*/  LDC.64 R10, c[0x0][0x218] ;  /* 0x00008600ff0a7b82 */ /* 0x008e620000000a00 */
[----:B------:R-:W3:Y:S01]  /*02d0*/  @!P0 LDG.E.EL R6, desc[UR4][R18.64] ;  /* 0x0000000412068981 */ /* 0x000ee2000c2e1900 */
[----:B----4-:R-:W-:-:S03]  /*02e0*/  MOV R16, RZ ;  /* 0x000000ff00107202 */ /* 0x010fc60000000f00 */
[----:B------:R-:W3:Y:S01]  /*02f0*/  @!P0 LDG.E.EL R8, desc[UR4][R20.64] ;  /* 0x0000000414088981 */ /* 0x000ee2000c2e1900 */
[----:B------:R-:W-:-:S03]  /*0300*/  IMAD.WIDE R24, R25, 0x4, R2 ;  /* 0x0000000419187825 */ /* 0x000fc600078e0202 */
[----:B------:R-:W4:Y:S04]  /*0310*/  @!P0 LDG.E.EL R14, desc[UR4][R12.64] ;  /* 0x000000040c0e8981 */ /* 0x000f28000c2e1900 */
[----:B------:R-:W4:Y:S01]  /*0320*/  @!P0 LDG.E.EL R16, desc[UR4][R24.64] ;  /* 0x0000000418108981 */ /* 0x000f22000c2e1900 */
[----:B-1----:R-:W-:-:S04]  /*0330*/  IMAD.WIDE R10, R0, 0x4, R10 ;  /* 0x00000004000a7825 */ /* 0x002fc800078e020a */
[----:B--2---:R-:W-:-:S04]  /*0340*/  FADD R2, R5, R4 ;  /* 0x0000000405027221 */ /* 0x004fc80000000000 */
[----:B-----5:R-:W-:-:S04]  /*0350*/  FADD R2, R2, R7 ;  /* 0x0000000702027221 */ /* 0x020fc80000000000 */
[----:B------:R-:W-:-:S04]  /*0360*/  FADD R2, R2, R9 ;  /* 0x0000000902027221 */ /* 0x000fc80000000000 */
[----:B------:R-:W-:Y:S01]  /*0370*/  FMUL R2, R2, 0.25 ;  /* 0x3e80000002027820 */ /* 0x000fe20000400000 */
[----:B---3--:R-:W-:-:S03]  /*0380*/  FADD R3, R8, R6 ;  /* 0x0000000608037221 */ /* 0x008fc60000000000 */
[C---:B------:R-:W-:Y:S01]  /*0390*/  FADD R5, -R2.reuse, R5 ;  /* 0x0000000502057221 */ /* 0x040fe20000000100 */
[----:B----4-:R-:W-:Y:S01]  /*03a0*/  FADD R3, R3, R14 ;  /* 0x0000000e03037221 */ /* 0x010fe20000000000 */
[----:B------:R-:W-:Y:S02]  /*03b0*/  FADD R4, -R2, R4 ;  /* 0x0000000402047221 */ /* 0x000fe40000000100 */
[----:B------:R-:W-:Y:S01]  /*03c0*/  FMUL R5, R5, R5 ;  /* 0x0000000505057220 */ /* 0x000fe20000400000 */
[----:B------:R-:W-:-:S03]  /*03d0*/  FADD R3, R3, R16 ;  /* 0x0000001003037221 */ /* 0x000fc60000000000 */
[----:B------:R-:W-:Y:S01]  /*03e0*/  FFMA R5, R4, R4, R5 ;  /* 0x0000000404057223 */ /* 0x000fe20000000005 */
[----:B------:R-:W-:Y:S01]  /*03f0*/  FMUL R3, R3, 0.25 ;  /* 0x3e80000003037820 */ /* 0x000fe20000400000 */
[----:B------:R-:W-:-:S03]  /*0400*/  FADD R4, -R2, R7 ;  /* 0x0000000702047221 */ /* 0x000fc60000000100 */
[C---:B------:R-:W-:Y:S01]  /*0410*/  FADD R8, -R3.reuse, R8 ;  /* 0x0000000803087221 */ /* 0x040fe20000000100 */
[----:B------:R-:W-:Y:S01]  /*0420*/  FFMA R5, R4, R4, R5 ;  /* 0x0000000404057223 */ /* 0x000fe20000000005 */
[----:B------:R-:W-:Y:S01]  /*0430*/  FADD R6, -R3, R6 ;  /* 0x0000000603067221 */ /* 0x000fe20000000100 */
[----:B------:R-:W-:Y:S01]  /*0440*/  FADD R4, -R2, R9 ;  /* 0x0000000902047221 */ /* 0x000fe20000000100 */
[----:B------:R-:W-:-:S04]  /*0450*/  FMUL R13, R8, R8 ;  /* 0x00000008080d7220 */ /* 0x000fc80000400000 */
[----:B------:R-:W-:Y:S01]  /*0460*/  FFMA R13, R6, R6, R13 ;  /* 0x00000006060d7223 */ /* 0x000fe2000000000d */
[----:B------:R-:W-:Y:S02]  /*0470*/  FFMA R6, R4, R4, R5 ;  /* 0x0000000404067223 */ /* 0x000fe40000000005 */
[----:B------:R-:W1:Y:S01]  /*0480*/  LDC.64 R4, c[0x0][0x220] ;  /* 0x00008800ff047b82 */ /* 0x000e620000000a00 */
[----:B------:R-:W-:Y:S01]  /*0490*/  HFMA2.MMA R7, -RZ, RZ, 1.625, 0 ;  /* 0x3e800000ff077435 */ /* 0x000fe200000001ff */
[C---:B------:R-:W-:Y:S01]  /*04a0*/  FADD R14, -R3.reuse, R14 ;  /* 0x0000000e030e7221 */ /* 0x040fe20000000100 */
[----:B------:R-:W-:Y:S01]  /*04b0*/  FADD R16, -R3, R16 ;  /* 0x0000001003107221 */ /* 0x000fe20000000100 */
[----:B------:R2:W-:Y:S02]  /*04c0*/  @!P0 STG.E.64 desc[UR4][R10.64], R2 ;  /* 0x000000020a008986 */ /* 0x0005e4000c101b04 */
[----:B------:R-:W-:-:S04]  /*04d0*/  FFMA R13, R14, R14, R13 ;  /* 0x0000000e0e0d7223 */ /* 0x000fc8000000000d */
[----:B------:R-:W-:Y:S01]  /*04e0*/  FFMA R13, R16, R16, R13 ;  /* 0x00000010100d7223 */ /* 0x000fe2000000000d */
[----:B------:R-:W-:Y:S01]  /*04f0*/  FFMA R6, R6, R7, 9.9999997473787516356e-06 ;  /* 0x3727c5ac06067423 */ /* 0x000fe20000000007 */
[----:B------:R-:W-:Y:S06]  /*0500*/  @P0 EXIT ;  /* 0x000000000000094d */ /* 0x000fec0003800000 */
[----:B------:R-:W-:Y:S01]  /*0510*/  FFMA R13, R13, R7, 9.9999997473787516356e-06 ;  /* 0x3727c5ac0d0d7423 */ /* 0x000fe20000000007 */
[----:B------:R-:W-:Y:S01]  /*0520*/  MUFU.RSQ R6, R6 ;  /* 0x0000000600067308 */ /* 0x000fe20000001400 */
[----:B-12---:R-:W-:-:S07]  /*0530*/  IMAD.WIDE R2, R0, 0x4, R4 ;  /* 0x0000000400027825 */ /* 0x006fce00078e0204 */
[----:B------:R-:W0:Y:S02]  /*0540*/  MUFU.RSQ R7, R13 ;  /* 0x0000000d00077308 */ /* 0x000e240000001400 */
[----:B0-----:R-:W-:Y:S01]  /*0550*/  STG.E.64 desc[UR4][R2.64], R6 ;  /* 0x0000000602007986 */ /* 0x001fe2000c101b04 */
[----:B------:R-:W-:Y:S05]  /*0560*/  EXIT ;  /* 0x000000000000794d */ /* 0x000fea0003800000 */
.L_x_0:
[----:B------:R-:W-:-:S00]  /*0570*/  BRA `(.L_x_0) ;  /* 0xfffffffc00fc7947 */ /* 0x000fc0000383ffff */
[----:B------:R-:W-:-:S00]  /*0580*/  NOP ;  /* 0x0000000000007918 */ /* 0x000fc00000000000 */
[----:B------:R-:W-:-:S00]  /*0590*/  NOP ;  /* 0x0000000000007918 */ /* 0x000fc00000000000 */
[----:B------:R-:W-:-:S00]  /*05a0*/  NOP ;  /* 0x0000000000007918 */ /* 0x000fc00000000000 */
[----:B------:R-:W-:-:S00]  /*05b0*/  NOP ;  /* 0x0000000000007918 */ /* 0x000fc00000000000 */
[----:B------:R-:W-:-:S00]  /*05c0*/  NOP ;  /* 0x0000000000007918 */ /* 0x000fc00000000000 */
[----:B------:R-:W-:-:S00]  /*05d0*/  NOP ;  /* 0x0000000000007918 */ /* 0x000fc00000000000 */
[----:B------:R-:W-:-:S00]  /*05e0*/  NOP ;  /* 0x0000000000007918 */ /* 0x000fc00000000000 */
[----:B------:R-:W-:-:S00]  /*05f0*/  NOP ;  /* 0x0000000000007918 */ /* 0x000fc00000000000 */
.L_x_1:


//--------------------- .nv.global.init           --------------------------
	.section	.nv.global.init,"aw",@progbits
.nv.global.init:
	.type		_$_str,@object
	.size		_$_str,(.L_0 - _$_str)
_$_str:
        /*0000*/ 	.byte	0x5f, 0x5f, 0x43, 0x55, 0x44, 0x41, 0x5f, 0x46, 0x54, 0x5a, 0x00
.L_0:


//--------------------- .nv.constant0.triton_poi_fused_native_layer_norm_9 --------------------------
	.section	.nv.constant0.triton_poi_fused_native_layer_norm_9,"a",@progbits
	.sectionflags	@""
	.align	4
.nv.constant0.triton_poi_fused_native_layer_norm_9:
	.zero		556
